//
// Generated by NVIDIA NVVM Compiler
//
// Compiler Build ID: CL-36424714
// Cuda compilation tools, release 13.0, V13.0.88
// Based on NVVM 20.0.0
//

.version 9.0
.target sm_100
.address_size 64

	// .globl	default_function_kernel_1
// _ZZ25default_function_kernel_1E14compute_shared has been demoted
// _ZZ25default_function_kernel_1E11ph_4_shared has been demoted

.visible .entry default_function_kernel_1(
	.param .u64 .ptr .align 1 default_function_kernel_1_param_0,
	.param .u64 .ptr .align 1 default_function_kernel_1_param_1,
	.param .u64 .ptr .align 1 default_function_kernel_1_param_2
)
.maxntid 16
{
	.reg .pred 	%p<13>;
	.reg .b32 	%r<51>;
	.reg .b32 	%f<63>;
	.reg .b64 	%rd<15>;
	// demoted variable
	.shared .align 4 .b8 _ZZ25default_function_kernel_1E14compute_shared[128];
	// demoted variable
	.shared .align 4 .b8 _ZZ25default_function_kernel_1E11ph_4_shared[32];
	ld.param.u64 	%rd3, [default_function_kernel_1_param_0];
	ld.param.u64 	%rd4, [default_function_kernel_1_param_1];
	ld.param.u64 	%rd5, [default_function_kernel_1_param_2];
	cvta.to.global.u64 	%rd1, %rd4;
	cvta.to.global.u64 	%rd2, %rd5;
	mov.u32 	%r1, %tid.x;
	mul.lo.s32 	%r2, %r1, 5;
	mov.u32 	%r3, %ctaid.x;
	mul.lo.s32 	%r4, %r3, 20;
	shl.b32 	%r5, %r1, 1;
	shl.b32 	%r23, %r1, 2;
	mov.u32 	%r24, _ZZ25default_function_kernel_1E11ph_4_shared;
	add.s32 	%r6, %r24, %r23;
	and.b32  	%r25, %r5, 24;
	and.b32  	%r7, %r1, 3;
	or.b32  	%r26, %r25, %r7;
	shl.b32 	%r27, %r26, 2;
	mov.u32 	%r28, _ZZ25default_function_kernel_1E14compute_shared;
	add.s32 	%r8, %r28, %r27;
	add.s32 	%r9, %r24, %r25;
	mad.lo.s32 	%r29, %r1, 40, %r28;
	add.s32 	%r10, %r29, 4;
	mov.b32 	%r46, 0;
	mov.f32 	%f61, 0f00000000;
	mov.f32 	%f62, %f61;
$L__BB0_1:
	bar.sync 	0;
	add.s32 	%r12, %r46, %r4;
	mov.b32 	%r50, 1;
	mov.u32 	%r47, %r2;
	mov.u32 	%r48, %r5;
	mov.u32 	%r49, %r10;
$L__BB0_2:
	setp.gt.u32 	%p1, %r1, 3;
	setp.gt.u32 	%p2, %r47, 15;
	or.pred  	%p3, %p1, %p2;
	@%p3 bra 	$L__BB0_4;
	shr.u32 	%r31, %r47, 1;
	mul.lo.s32 	%r32, %r31, 40;
	add.s32 	%r33, %r48, 1;
	and.b32  	%r34, %r48, 2;
	mad.lo.s32 	%r35, %r34, 5, %r12;
	add.s32 	%r36, %r35, %r32;
	mul.wide.u32 	%rd6, %r36, 4;
	add.s64 	%rd7, %rd1, %rd6;
	ld.global.nc.f32 	%f6, [%rd7];
	abs.f32 	%f7, %f6;
	fma.rn.f32 	%f8, %f7, 0fBF000000, 0f3F000000;
	rsqrt.approx.ftz.f32 	%f9, %f8;
	mul.f32 	%f10, %f9, %f8;
	mul.f32 	%f11, %f9, 0fBF000000;
	fma.rn.f32 	%f12, %f10, %f11, 0f3F000000;
	fma.rn.f32 	%f13, %f10, %f12, %f10;
	setp.eq.f32 	%p4, %f7, 0f3F800000;
	selp.f32 	%f14, 0f00000000, %f13, %p4;
	setp.gt.f32 	%p5, %f7, 0f3F0F5C29;
	selp.f32 	%f15, %f14, %f7, %p5;
	copysign.f32 	%f16, %f6, %f15;
	mul.f32 	%f17, %f16, %f16;
	fma.rn.f32 	%f18, %f17, 0f3D10ECEF, 0f3C8B1ABB;
	fma.rn.f32 	%f19, %f18, %f17, 0f3CFC028C;
	fma.rn.f32 	%f20, %f19, %f17, 0f3D372139;
	fma.rn.f32 	%f21, %f20, %f17, 0f3D9993DB;
	fma.rn.f32 	%f22, %f21, %f17, 0f3E2AAAC6;
	mul.f32 	%f23, %f17, %f22;
	fma.rn.f32 	%f24, %f23, %f16, %f16;
	neg.f32 	%f25, %f24;
	selp.f32 	%f26, %f24, %f25, %p5;
	fma.rn.f32 	%f27, 0f3F6EE581, 0f3FD774EB, %f26;
	setp.gt.f32 	%p6, %f6, 0f3F0F5C29;
	selp.f32 	%f28, %f24, %f27, %p6;
	add.f32 	%f29, %f28, %f28;
	selp.f32 	%f30, %f29, %f28, %p5;
	st.shared.f32 	[%r49+-4], %f30;
	and.b32  	%r37, %r33, 3;
	mad.lo.s32 	%r38, %r37, 5, %r12;
	add.s32 	%r39, %r38, %r32;
	mul.wide.u32 	%rd8, %r39, 4;
	add.s64 	%rd9, %rd1, %rd8;
	ld.global.nc.f32 	%f31, [%rd9];
	abs.f32 	%f32, %f31;
	fma.rn.f32 	%f33, %f32, 0fBF000000, 0f3F000000;
	rsqrt.approx.ftz.f32 	%f34, %f33;
	mul.f32 	%f35, %f34, %f33;
	mul.f32 	%f36, %f34, 0fBF000000;
	fma.rn.f32 	%f37, %f35, %f36, 0f3F000000;
	fma.rn.f32 	%f38, %f35, %f37, %f35;
	setp.eq.f32 	%p7, %f32, 0f3F800000;
	selp.f32 	%f39, 0f00000000, %f38, %p7;
	setp.gt.f32 	%p8, %f32, 0f3F0F5C29;
	selp.f32 	%f40, %f39, %f32, %p8;
	copysign.f32 	%f41, %f31, %f40;
	mul.f32 	%f42, %f41, %f41;
	fma.rn.f32 	%f43, %f42, 0f3D10ECEF, 0f3C8B1ABB;
	fma.rn.f32 	%f44, %f43, %f42, 0f3CFC028C;
	fma.rn.f32 	%f45, %f44, %f42, 0f3D372139;
	fma.rn.f32 	%f46, %f45, %f42, 0f3D9993DB;
	fma.rn.f32 	%f47, %f46, %f42, 0f3E2AAAC6;
	mul.f32 	%f48, %f42, %f47;
	fma.rn.f32 	%f49, %f48, %f41, %f41;
	neg.f32 	%f50, %f49;
	selp.f32 	%f51, %f49, %f50, %p8;
	fma.rn.f32 	%f52, 0f3F6EE581, 0f3FD774EB, %f51;
	setp.gt.f32 	%p9, %f31, 0f3F0F5C29;
	selp.f32 	%f53, %f49, %f52, %p9;
	add.f32 	%f54, %f53, %f53;
	selp.f32 	%f55, %f54, %f53, %p8;
	st.shared.f32 	[%r49], %f55;
$L__BB0_4:
	add.s32 	%r50, %r50, 2;
	add.s32 	%r49, %r49, 8;
	add.s32 	%r48, %r48, 2;
	add.s32 	%r47, %r47, 1;
	setp.ne.s32 	%p10, %r50, 11;
	@%p10 bra 	$L__BB0_2;
	setp.gt.u32 	%p11, %r1, 7;
	@%p11 bra 	$L__BB0_7;
	add.s32 	%r40, %r46, %r2;
	mul.wide.u32 	%rd10, %r40, 4;
	add.s64 	%rd11, %rd2, %rd10;
	ld.global.nc.f32 	%f56, [%rd11];
	st.shared.f32 	[%r6], %f56;
$L__BB0_7:
	bar.sync 	0;
	ld.shared.f32 	%f57, [%r8];
	ld.shared.f32 	%f58, [%r9];
	fma.rn.f32 	%f62, %f57, %f58, %f62;
	ld.shared.f32 	%f59, [%r8+16];
	ld.shared.f32 	%f60, [%r9+4];
	fma.rn.f32 	%f61, %f59, %f60, %f61;
	add.s32 	%r46, %r46, 1;
	setp.ne.s32 	%p12, %r46, 5;
	@%p12 bra 	$L__BB0_1;
	and.b32  	%r42, %r23, 48;
	shl.b32 	%r43, %r3, 2;
	or.b32  	%r44, %r7, %r43;
	add.s32 	%r45, %r44, %r42;
	cvta.to.global.u64 	%rd12, %rd3;
	mul.wide.u32 	%rd13, %r45, 4;
	add.s64 	%rd14, %rd12, %rd13;
	st.global.f32 	[%rd14], %f62;
	st.global.f32 	[%rd14+32], %f61;
	ret;

}
	// .globl	default_function_kernel
.visible .entry default_function_kernel(
	.param .u64 .ptr .align 1 default_function_kernel_param_0,
	.param .u64 .ptr .align 1 default_function_kernel_param_1
)
.maxntid 64
{
	.reg .b32 	%r<5>;
	.reg .b32 	%f<3>;
	.reg .b64 	%rd<8>;

	ld.param.u64 	%rd1, [default_function_kernel_param_0];
	ld.param.u64 	%rd2, [default_function_kernel_param_1];
	cvta.to.global.u64 	%rd3, %rd1;
	cvta.to.global.u64 	%rd4, %rd2;
	mov.u32 	%r1, %ctaid.x;
	shl.b32 	%r2, %r1, 6;
	mov.u32 	%r3, %tid.x;
	or.b32  	%r4, %r2, %r3;
	mul.wide.u32 	%rd5, %r4, 4;
	add.s64 	%rd6, %rd4, %rd5;
	ld.global.nc.f32 	%f1, [%rd6];
	cos.approx.f32 	%f2, %f1;
	add.s64 	%rd7, %rd3, %rd5;
	st.global.f32 	[%rd7], %f2;
	ret;

}


// ===== COMPILED SASS (sm_100) =====

	.target	sm_100

	.elftype	@"ET_EXEC"


//--------------------- .note.nv.tkinfo           --------------------------
	.section	.note.nv.tkinfo,"",@"SHT_NOTE"
	.sectionflags	@"SHF_NOTE_NV_TKINFO"
	.tkinfo
        /*0018*/ 	.word	0x00000002
        /*0030*/ 	.string	""
        /*0030*/ 	.string	"ptxas"
        /*0030*/ 	.string	"Cuda compilation tools, release 13.0, V13.0.88"
        /*0030*/ 	.string	"Build cuda_13.0.r13.0/compiler.36424714_0"
        /*0030*/ 	.string	"-arch sm_100 -m 64 "



//--------------------- .note.nv.cuinfo           --------------------------
	.section	.note.nv.cuinfo,"",@"SHT_NOTE"
	.sectionflags	@"SHF_NOTE_NV_CUINFO"
        /*0018*/ 	.short	0x0002
        /*001a*/ 	.short	0x0064
        /*001c*/ 	.short	0x0082
	.zero		2


//--------------------- .nv.info                  --------------------------
	.section	.nv.info,"",@"SHT_CUDA_INFO"
	.align	4


	//----- nvinfo : EIATTR_REGCOUNT
	.align		4
        /*0000*/ 	.byte	0x04, 0x2f
        /*0002*/ 	.short	(.L_1 - .L_0)
	.align		4
.L_0:
        /*0004*/ 	.word	index@(default_function_kernel_1)
        /*0008*/ 	.word	0x0000001f


	//----- nvinfo : EIATTR_FRAME_SIZE
	.align		4
.L_1:
        /*000c*/ 	.byte	0x04, 0x11
        /*000e*/ 	.short	(.L_3 - .L_2)
	.align		4
.L_2:
        /*0010*/ 	.word	index@(default_function_kernel_1)
        /*0014*/ 	.word	0x00000000


	//----- nvinfo : EIATTR_REGCOUNT
	.align		4
.L_3:
        /*0018*/ 	.byte	0x04, 0x2f
        /*001a*/ 	.short	(.L_5 - .L_4)
	.align		4
.L_4:
        /*001c*/ 	.word	index@(default_function_kernel)
        /*0020*/ 	.word	0x0000000c


	//----- nvinfo : EIATTR_FRAME_SIZE
	.align		4
.L_5:
        /*0024*/ 	.byte	0x04, 0x11
        /*0026*/ 	.short	(.L_7 - .L_6)
	.align		4
.L_6:
        /*0028*/ 	.word	index@(default_function_kernel)
        /*002c*/ 	.word	0x00000000


	//----- nvinfo : EIATTR_MIN_STACK_SIZE
	.align		4
.L_7:
        /*0030*/ 	.byte	0x04, 0x12
        /*0032*/ 	.short	(.L_9 - .L_8)
	.align		4
.L_8:
        /*0034*/ 	.word	index@(default_function_kernel)
        /*0038*/ 	.word	0x00000000


	//----- nvinfo : EIATTR_MIN_STACK_SIZE
	.align		4
.L_9:
        /*003c*/ 	.byte	0x04, 0x12
        /*003e*/ 	.short	(.L_11 - .L_10)
	.align		4
.L_10:
        /*0040*/ 	.word	index@(default_function_kernel_1)
        /*0044*/ 	.word	0x00000000
.L_11:


//--------------------- .nv.compat                --------------------------
	.section	.nv.compat,"",@"SHT_CUDA_COMPAT_INFO"
	.align	4
        /*0000*/ 	.byte	0x02, 0x09, 0x00, 0x00, 0x02, 0x02, 0x01, 0x00, 0x02, 0x05, 0x05, 0x00, 0x03, 0x07, 0x01, 0x01
        /*0010*/ 	.byte	0x02, 0x03, 0x00, 0x00, 0x02, 0x06, 0x01, 0x00, 0x04, 0x0b, 0x08, 0x00, 0x01, 0x00, 0x00, 0x00
        /*0020*/ 	.byte	0x00, 0x00, 0x00, 0x00


//--------------------- .nv.info.default_function_kernel --------------------------
	.section	.nv.info.default_function_kernel,"",@"SHT_CUDA_INFO"
	.sectionflags	@""
	.align	4


	//----- nvinfo : EIATTR_CUDA_API_VERSION
	.align		4
        /*0000*/ 	.byte	0x04, 0x37
        /*0002*/ 	.short	(.L_13 - .L_12)
.L_12:
        /*0004*/ 	.word	0x00000082


	//----- nvinfo : EIATTR_KPARAM_INFO
	.align		4
.L_13:
        /*0008*/ 	.byte	0x04, 0x17
        /*000a*/ 	.short	(.L_15 - .L_14)
.L_14:
        /*000c*/ 	.word	0x00000000
        /*0010*/ 	.short	0x0001
        /*0012*/ 	.short	0x0008
        /*0014*/ 	.byte	0x00, 0xf5, 0x21, 0x00


	//----- nvinfo : EIATTR_KPARAM_INFO
	.align		4
.L_15:
        /*0018*/ 	.byte	0x04, 0x17
        /*001a*/ 	.short	(.L_17 - .L_16)
.L_16:
        /*001c*/ 	.word	0x00000000
        /*0020*/ 	.short	0x0000
        /*0022*/ 	.short	0x0000
        /*0024*/ 	.byte	0x00, 0xf5, 0x21, 0x00


	//----- nvinfo : EIATTR_SPARSE_MMA_MASK
	.align		4
.L_17:
        /*0028*/ 	.byte	0x03, 0x50
        /*002a*/ 	.short	0x0000


	//----- nvinfo : EIATTR_MAXREG_COUNT
	.align		4
        /*002c*/ 	.byte	0x03, 0x1b
        /*002e*/ 	.short	0x00ff


	//----- nvinfo : EIATTR_MERCURY_ISA_VERSION
	.align		4
        /*0030*/ 	.byte	0x03, 0x5f
        /*0032*/ 	.short	0x0101


	//----- nvinfo : EIATTR_VRC_CTA_INIT_COUNT
	.align		4
        /*0034*/ 	.byte	0x02, 0x4a
	.zero		1
	.zero		1


	//----- nvinfo : EIATTR_EXIT_INSTR_OFFSETS
	.align		4
        /*0038*/ 	.byte	0x04, 0x1c
        /*003a*/ 	.short	(.L_19 - .L_18)


	//   ....[0]....
.L_18:
        /*003c*/ 	.word	0x000000e0


	//----- nvinfo : EIATTR_MAX_THREADS
	.align		4
.L_19:
        /*0040*/ 	.byte	0x04, 0x05
        /*0042*/ 	.short	(.L_21 - .L_20)
.L_20:
        /*0044*/ 	.word	0x00000040
        /*0048*/ 	.word	0x00000001
        /*004c*/ 	.word	0x00000001


	//----- nvinfo : EIATTR_CBANK_PARAM_SIZE
	.align		4
.L_21:
        /*0050*/ 	.byte	0x03, 0x19
        /*0052*/ 	.short	0x0010


	//----- nvinfo : EIATTR_PARAM_CBANK
	.align		4
        /*0054*/ 	.byte	0x04, 0x0a
        /*0056*/ 	.short	(.L_23 - .L_22)
	.align		4
.L_22:
        /*0058*/ 	.word	index@(.nv.constant0.default_function_kernel)
        /*005c*/ 	.short	0x0380
        /*005e*/ 	.short	0x0010


	//----- nvinfo : EIATTR_SW_WAR
	.align		4
.L_23:
        /*0060*/ 	.byte	0x04, 0x36
        /*0062*/ 	.short	(.L_25 - .L_24)
.L_24:
        /*0064*/ 	.word	0x00000008
.L_25:


//--------------------- .nv.info.default_function_kernel_1 --------------------------
	.section	.nv.info.default_function_kernel_1,"",@"SHT_CUDA_INFO"
	.sectionflags	@""
	.align	4


	//----- nvinfo : EIATTR_CUDA_API_VERSION
	.align		4
        /*0000*/ 	.byte	0x04, 0x37
        /*0002*/ 	.short	(.L_27 - .L_26)
.L_26:
        /*0004*/ 	.word	0x00000082


	//----- nvinfo : EIATTR_KPARAM_INFO
	.align		4
.L_27:
        /*0008*/ 	.byte	0x04, 0x17
        /*000a*/ 	.short	(.L_29 - .L_28)
.L_28:
        /*000c*/ 	.word	0x00000000
        /*0010*/ 	.short	0x0002
        /*0012*/ 	.short	0x0010
        /*0014*/ 	.byte	0x00, 0xf5, 0x21, 0x00


	//----- nvinfo : EIATTR_KPARAM_INFO
	.align		4
.L_29:
        /*0018*/ 	.byte	0x04, 0x17
        /*001a*/ 	.short	(.L_31 - .L_30)
.L_30:
        /*001c*/ 	.word	0x00000000
        /*0020*/ 	.short	0x0001
        /*0022*/ 	.short	0x0008
        /*0024*/ 	.byte	0x00, 0xf5, 0x21, 0x00


	//----- nvinfo : EIATTR_KPARAM_INFO
	.align		4
.L_31:
        /*0028*/ 	.byte	0x04, 0x17
        /*002a*/ 	.short	(.L_33 - .L_32)
.L_32:
        /*002c*/ 	.word	0x00000000
        /*0030*/ 	.short	0x0000
        /*0032*/ 	.short	0x0000
        /*0034*/ 	.byte	0x00, 0xf5, 0x21, 0x00


	//----- nvinfo : EIATTR_SPARSE_MMA_MASK
	.align		4
.L_33:
        /*0038*/ 	.byte	0x03, 0x50
        /*003a*/ 	.short	0x0000


	//----- nvinfo : EIATTR_MAXREG_COUNT
	.align		4
        /*003c*/ 	.byte	0x03, 0x1b
        /*003e*/ 	.short	0x00ff


	//----- nvinfo : EIATTR_NUM_BARRIERS
	.align		4
        /*0040*/ 	.byte	0x02, 0x4c
        /*0042*/ 	.byte	0x01
	.zero		1


	//----- nvinfo : EIATTR_MERCURY_ISA_VERSION
	.align		4
        /*0044*/ 	.byte	0x03, 0x5f
        /*0046*/ 	.short	0x0101


	//----- nvinfo : EIATTR_VRC_CTA_INIT_COUNT
	.align		4
        /*0048*/ 	.byte	0x02, 0x4a
	.zero		1
	.zero		1


	//----- nvinfo : EIATTR_EXIT_INSTR_OFFSETS
	.align		4
        /*004c*/ 	.byte	0x04, 0x1c
        /*004e*/ 	.short	(.L_35 - .L_34)


	//   ....[0]....
.L_34:
        /*0050*/ 	.word	0x00000800


	//----- nvinfo : EIATTR_MAX_THREADS
	.align		4
.L_35:
        /*0054*/ 	.byte	0x04, 0x05
        /*0056*/ 	.short	(.L_37 - .L_36)
.L_36:
        /*0058*/ 	.word	0x00000010
        /*005c*/ 	.word	0x00000001
        /*0060*/ 	.word	0x00000001


	//----- nvinfo : EIATTR_CRS_STACK_SIZE
	.align		4
.L_37:
        /*0064*/ 	.byte	0x04, 0x1e
        /*0066*/ 	.short	(.L_39 - .L_38)
.L_38:
        /*0068*/ 	.word	0x00000000


	//----- nvinfo : EIATTR_CBANK_PARAM_SIZE
	.align		4
.L_39:
        /*006c*/ 	.byte	0x03, 0x19
        /*006e*/ 	.short	0x0018


	//----- nvinfo : EIATTR_PARAM_CBANK
	.align		4
        /*0070*/ 	.byte	0x04, 0x0a
        /*0072*/ 	.short	(.L_41 - .L_40)
	.align		4
.L_40:
        /*0074*/ 	.word	index@(.nv.constant0.default_function_kernel_1)
        /*0078*/ 	.short	0x0380
        /*007a*/ 	.short	0x0018


	//----- nvinfo : EIATTR_SW_WAR
	.align		4
.L_41:
        /*007c*/ 	.byte	0x04, 0x36
        /*007e*/ 	.short	(.L_43 - .L_42)
.L_42:
        /*0080*/ 	.word	0x00000008
.L_43:


//--------------------- .nv.callgraph             --------------------------
	.section	.nv.callgraph,"",@"SHT_CUDA_CALLGRAPH"
	.align	4
	.sectionentsize	8
	.align		4
        /*0000*/ 	.word	0x00000000
	.align		4
        /*0004*/ 	.word	0xffffffff
	.align		4
        /*0008*/ 	.word	0x00000000
	.align		4
        /*000c*/ 	.word	0xfffffffe
	.align		4
        /*0010*/ 	.word	0x00000000
	.align		4
        /*0014*/ 	.word	0xfffffffd
	.align		4
        /*0018*/ 	.word	0x00000000
	.align		4
        /*001c*/ 	.word	0xfffffffc


//--------------------- .text.default_function_kernel --------------------------
	.section	.text.default_function_kernel,"ax",@progbits
	.align	128
        .global         default_function_kernel
        .type           default_function_kernel,@function
        .size           default_function_kernel,(.L_x_8 - default_function_kernel)
        .other          default_function_kernel,@"STO_CUDA_ENTRY STV_DEFAULT"
default_function_kernel:
.text.default_function_kernel:
[----:B------:R-:W-:Y:S01]  /*0000*/  LDC R1, c[0x0][0x37c] ;  /* 0x0000df00ff017b82 */ /* 0x000fe20000000800 */
[----:B------:R-:W0:Y:S07]  /*0010*/  S2R R7, SR_TID.X ;  /* 0x0000000000077919 */ /* 0x000e2e0000002100 */
[----:B------:R-:W1:Y:S01]  /*0020*/  S2UR UR4, SR_CTAID.X ;  /* 0x00000000000479c3 */ /* 0x000e620000002500 */
[----:B------:R-:W2:Y:S07]  /*0030*/  LDCU.64 UR6, c[0x0][0x358] ;  /* 0x00006b00ff0677ac */ /* 0x000eae0008000a00 */
[----:B------:R-:W3:Y:S08]  /*0040*/  LDC.64 R2, c[0x0][0x388] ;  /* 0x0000e200ff027b82 */ /* 0x000ef00000000a00 */
[----:B------:R-:W4:Y:S01]  /*0050*/  LDC.64 R4, c[0x0][0x380] ;  /* 0x0000e000ff047b82 */ /* 0x000f220000000a00 */
[----:B-1----:R-:W-:-:S06]  /*0060*/  USHF.L.U32 UR4, UR4, 0x6, URZ ;  /* 0x0000000604047899 */ /* 0x002fcc00080006ff */
[----:B0-----:R-:W-:-:S05]  /*0070*/  LOP3.LUT R7, R7, UR4, RZ, 0xfc, !PT ;  /* 0x0000000407077c12 */ /* 0x001fca000f8efcff */
[----:B---3--:R-:W-:-:S06]  /*0080*/  IMAD.WIDE.U32 R2, R7, 0x4, R2 ;  /* 0x0000000407027825 */ /* 0x008fcc00078e0002 */
[----:B--2---:R-:W2:Y:S01]  /*0090*/  LDG.E.CONSTANT R2, desc[UR6][R2.64] ;  /* 0x0000000602027981 */ /* 0x004ea2000c1e9900 */
[----:B----4-:R-:W-:-:S04]  /*00a0*/  IMAD.WIDE.U32 R4, R7, 0x4, R4 ;  /* 0x0000000407047825 */ /* 0x010fc800078e0004 */
[----:B--2---:R-:W-:-:S06]  /*00b0*/  FMUL.RZ R9, R2, 0.15915493667125701904 ;  /* 0x3e22f98302097820 */ /* 0x004fcc000040c000 */
[----:B------:R-:W0:Y:S02]  /*00c0*/  MUFU.COS R9, R9 ;  /* 0x0000000900097308 */ /* 0x000e240000000000 */
[----:B0-----:R-:W-:Y:S01]  /*00d0*/  STG.E desc[UR6][R4.64], R9 ;  /* 0x0000000904007986 */ /* 0x001fe2000c101906 */
[----:B------:R-:W-:Y:S05]  /*00e0*/  EXIT ;  /* 0x000000000000794d */ /* 0x000fea0003800000 */
.L_x_0:
[----:B------:R-:W-:-:S00]  /*00f0*/  BRA `(.L_x_0) ;  /* 0xfffffffc00fc7947 */ /* 0x000fc0000383ffff */
[----:B------:R-:W-:-:S00]  /*0100*/  NOP ;  /* 0x0000000000007918 */ /* 0x000fc00000000000 */
[----:B------:R-:W-:-:S00]  /*0110*/  NOP ;  /* 0x0000000000007918 */ /* 0x000fc00000000000 */
[----:B------:R-:W-:-:S00]  /*0120*/  NOP ;  /* 0x0000000000007918 */ /* 0x000fc00000000000 */
[----:B------:R-:W-:-:S00]  /*0130*/  NOP ;  /* 0x0000000000007918 */ /* 0x000fc00000000000 */
[----:B------:R-:W-:-:S00]  /*0140*/  NOP ;  /* 0x0000000000007918 */ /* 0x000fc00000000000 */
[----:B------:R-:W-:-:S00]  /*0150*/  NOP ;  /* 0x0000000000007918 */ /* 0x000fc00000000000 */
[----:B------:R-:W-:-:S00]  /*0160*/  NOP ;  /* 0x0000000000007918 */ /* 0x000fc00000000000 */
[----:B------:R-:W-:-:S00]  /*0170*/  NOP ;  /* 0x0000000000007918 */ /* 0x000fc00000000000 */
.L_x_8:


//--------------------- .text.default_function_kernel_1 --------------------------
	.section	.text.default_function_kernel_1,"ax",@progbits
	.align	128
        .global         default_function_kernel_1
        .type           default_function_kernel_1,@function
        .size           default_function_kernel_1,(.L_x_9 - default_function_kernel_1)
        .other          default_function_kernel_1,@"STO_CUDA_ENTRY STV_DEFAULT"
default_function_kernel_1:
.text.default_function_kernel_1:
[----:B------:R-:W-:Y:S01]  /*0000*/  LDC R1, c[0x0][0x37c] ;  /* 0x0000df00ff017b82 */ /* 0x000fe20000000800 */
[----:B------:R-:W0:Y:S07]  /*0010*/  S2R R8, SR_TID.X ;  /* 0x0000000000087919 */ /* 0x000e2e0000002100 */
[----:B------:R-:W1:Y:S01]  /*0020*/  S2UR UR5, SR_CgaCtaId ;  /* 0x00000000000579c3 */ /* 0x000e620000008800 */
[----:B------:R-:W-:Y:S01]  /*0030*/  UMOV UR4, 0x400 ;  /* 0x0000040000047882 */ /* 0x000fe20000000000 */
[----:B------:R-:W-:Y:S01]  /*0040*/  HFMA2 R9, -RZ, RZ, 0, 0 ;  /* 0x00000000ff097431 */ /* 0x000fe200000001ff */
[----:B------:R-:W2:Y:S01]  /*0050*/  S2R R4, SR_CTAID.X ;  /* 0x0000000000047919 */ /* 0x000ea20000002500 */
[----:B------:R-:W-:Y:S01]  /*0060*/  HFMA2 R5, -RZ, RZ, 0, 0 ;  /* 0x00000000ff057431 */ /* 0x000fe200000001ff */
[----:B------:R-:W-:Y:S01]  /*0070*/  MOV R0, RZ ;  /* 0x000000ff00007202 */ /* 0x000fe20000000f00 */
[----:B------:R-:W3:Y:S01]  /*0080*/  LDCU.64 UR8, c[0x0][0x358] ;  /* 0x00006b00ff0877ac */ /* 0x000ee20008000a00 */
[----:B-1----:R-:W-:-:S02]  /*0090*/  ULEA UR6, UR5, UR4, 0x18 ;  /* 0x0000000405067291 */ /* 0x002fc4000f8ec0ff */
[----:B------:R-:W-:-:S04]  /*00a0*/  UIADD3 UR4, UPT, UPT, UR4, 0x80, URZ ;  /* 0x0000008004047890 */ /* 0x000fc8000fffe0ff */
[----:B------:R-:W-:Y:S01]  /*00b0*/  MOV R13, UR6 ;  /* 0x00000006000d7c02 */ /* 0x000fe20008000f00 */
[C---:B0-----:R-:W-:Y:S01]  /*00c0*/  IMAD R12, R8.reuse, 0x5, RZ ;  /* 0x00000005080c7824 */ /* 0x041fe200078e02ff */
[C---:B------:R-:W-:Y:S01]  /*00d0*/  SHF.L.U32 R10, R8.reuse, 0x1, RZ ;  /* 0x00000001080a7819 */ /* 0x040fe200000006ff */
[----:B------:R-:W-:Y:S01]  /*00e0*/  ULEA UR4, UR5, UR4, 0x18 ;  /* 0x0000000405047291 */ /* 0x000fe2000f8ec0ff */
[C---:B------:R-:W-:Y:S01]  /*00f0*/  SHF.L.U32 R6, R8.reuse, 0x2, RZ ;  /* 0x0000000208067819 */ /* 0x040fe200000006ff */
[----:B------:R-:W-:Y:S01]  /*0100*/  IMAD R13, R8, 0x28, R13 ;  /* 0x00000028080d7824 */ /* 0x000fe200078e020d */
[----:B------:R-:W-:Y:S02]  /*0110*/  LOP3.LUT R11, R10, 0x18, RZ, 0xc0, !PT ;  /* 0x000000180a0b7812 */ /* 0x000fe400078ec0ff */
[----:B------:R-:W-:Y:S02]  /*0120*/  LOP3.LUT R7, R8, 0x3, RZ, 0xc0, !PT ;  /* 0x0000000308077812 */ /* 0x000fe400078ec0ff */
[----:B------:R-:W-:-:S02]  /*0130*/  LOP3.LUT R14, R11, 0x3, R8, 0xf8, !PT ;  /* 0x000000030b0e7812 */ /* 0x000fc400078ef808 */
[----:B------:R-:W-:Y:S02]  /*0140*/  IADD3 R13, PT, PT, R13, 0x4, RZ ;  /* 0x000000040d0d7810 */ /* 0x000fe40007ffe0ff */
[----:B--23--:R-:W-:-:S07]  /*0150*/  LEA R14, R14, UR6, 0x2 ;  /* 0x000000060e0e7c11 */ /* 0x00cfce000f8e10ff */
.L_x_6:
[----:B------:R-:W-:Y:S01]  /*0160*/  BAR.SYNC.DEFER_BLOCKING 0x0 ;  /* 0x0000000000007b1d */ /* 0x000fe20000010000 */
[----:B------:R-:W-:Y:S01]  /*0170*/  IMAD R15, R4, 0x14, R9 ;  /* 0x00000014040f7824 */ /* 0x000fe200078e0209 */
[----:B------:R-:W-:Y:S01]  /*0180*/  MOV R16, R12 ;  /* 0x0000000c00107202 */ /* 0x000fe20000000f00 */
[----:B------:R-:W-:Y:S01]  /*0190*/  IMAD.MOV.U32 R18, RZ, RZ, R13 ;  /* 0x000000ffff127224 */ /* 0x000fe200078e000d */
[----:B------:R-:W-:-:S04]  /*01a0*/  MOV R17, R10 ;  /* 0x0000000a00117202 */ /* 0x000fc80000000f00 */
[----:B------:R-:W0:Y:S01]  /*01b0*/  LDC.64 R2, c[0x0][0x388] ;  /* 0x0000e200ff027b82 */ /* 0x000e220000000a00 */
[----:B------:R-:W-:-:S05]  /*01c0*/  UMOV UR5, 0x1 ;  /* 0x0000000100057882 */ /* 0x000fca0000000000 */
.L_x_3:
[----:B------:R-:W-:Y:S01]  /*01d0*/  ISETP.GT.U32.AND P0, PT, R16, 0xf, PT ;  /* 0x0000000f1000780c */ /* 0x000fe20003f04070 */
[----:B------:R-:W-:Y:S01]  /*01e0*/  UIADD3 UR5, UPT, UPT, UR5, 0x2, URZ ;  /* 0x0000000205057890 */ /* 0x000fe2000fffe0ff */
[----:B------:R-:W-:Y:S02]  /*01f0*/  BSSY.RECONVERGENT B0, `(.L_x_1) ;  /* 0x0000043000007945 */ /* 0x000fe40003800200 */
[----:B------:R-:W-:Y:S01]  /*0200*/  ISETP.GT.U32.OR P0, PT, R8, 0x3, P0 ;  /* 0x000000030800780c */ /* 0x000fe20000704470 */
[----:B------:R-:W-:-:S12]  /*0210*/  UISETP.NE.AND UP0, UPT, UR5, 0xb, UPT ;  /* 0x0000000b0500788c */ /* 0x000fd8000bf05270 */
[----:B------:R-:W-:Y:S05]  /*0220*/  @P0 BRA `(.L_x_2) ;  /* 0x0000000000fc0947 */ /* 0x000fea0003800000 */
[C---:B------:R-:W-:Y:S02]  /*0230*/  LOP3.LUT R22, R17.reuse, 0x2, RZ, 0xc0, !PT ;  /* 0x0000000211167812 */ /* 0x040fe400078ec0ff */
[----:B------:R-:W-:Y:S02]  /*0240*/  IADD3 R20, PT, PT, R17, 0x1, RZ ;  /* 0x0000000111147810 */ /* 0x000fe40007ffe0ff */
[----:B------:R-:W-:Y:S01]  /*0250*/  SHF.R.U32.HI R19, RZ, 0x1, R16 ;  /* 0x00000001ff137819 */ /* 0x000fe20000011610 */
[----:B------:R-:W-:Y:S01]  /*0260*/  IMAD R22, R22, 0x5, R15 ;  /* 0x0000000516167824 */ /* 0x000fe200078e020f */
[----:B------:R-:W-:-:S03]  /*0270*/  LOP3.LUT R20, R20, 0x3, RZ, 0xc0, !PT ;  /* 0x0000000314147812 */ /* 0x000fc600078ec0ff */
[----:B------:R-:W-:Y:S02]  /*0280*/  IMAD R21, R19, 0x28, R22 ;  /* 0x0000002813157824 */ /* 0x000fe400078e0216 */
[----:B------:R-:W-:Y:S02]  /*0290*/  IMAD R22, R20, 0x5, R15 ;  /* 0x0000000514167824 */ /* 0x000fe400078e020f */
[----:B0-----:R-:W-:-:S04]  /*02a0*/  IMAD.WIDE.U32 R20, R21, 0x4, R2 ;  /* 0x0000000415147825 */ /* 0x001fc800078e0002 */
[----:B------:R-:W-:Y:S02]  /*02b0*/  IMAD R23, R19, 0x28, R22 ;  /* 0x0000002813177824 */ /* 0x000fe400078e0216 */
[----:B------:R-:W2:Y:S02]  /*02c0*/  LDG.E.CONSTANT R20, desc[UR8][R20.64] ;  /* 0x0000000814147981 */ /* 0x000ea4000c1e9900 */
[----:B------:R-:W-:-:S06]  /*02d0*/  IMAD.WIDE.U32 R22, R23, 0x4, R2 ;  /* 0x0000000417167825 */ /* 0x000fcc00078e0002 */
[----:B------:R-:W3:Y:S01]  /*02e0*/  LDG.E.CONSTANT R23, desc[UR8][R22.64] ;  /* 0x0000000816177981 */ /* 0x000ee2000c1e9900 */
[----:B------:R-:W-:-:S05]  /*02f0*/  MOV R26, 0x3f000000 ;  /* 0x3f000000001a7802 */ /* 0x000fca0000000f00 */
[CC--:B--2---:R-:W-:Y:S01]  /*0300*/  FFMA R19, |R20|.reuse, -R26.reuse, 0.5 ;  /* 0x3f00000014137423 */ /* 0x0c4fe20000000a1a */
[C---:B------:R-:W-:Y:S02]  /*0310*/  FSETP.NEU.AND P2, PT, |R20|.reuse, 1, PT ;  /* 0x3f8000001400780b */ /* 0x040fe40003f4d200 */
[----:B------:R-:W-:Y:S01]  /*0320*/  FSETP.GT.AND P0, PT, |R20|, 0.56000000238418579102, PT ;  /* 0x3f0f5c291400780b */ /* 0x000fe20003f04200 */
[----:B------:R-:W0:Y:S01]  /*0330*/  MUFU.RSQ R24, R19 ;  /* 0x0000001300187308 */ /* 0x000e220000001400 */
[C---:B---3--:R-:W-:Y:S01]  /*0340*/  FFMA R26, |R23|.reuse, -R26, 0.5 ;  /* 0x3f000000171a7423 */ /* 0x048fe20000000a1a */
[C---:B------:R-:W-:Y:S02]  /*0350*/  FSETP.NEU.AND P3, PT, |R23|.reuse, 1, PT ;  /* 0x3f8000001700780b */ /* 0x040fe40003f6d200 */
[----:B------:R-:W-:-:S04]  /*0360*/  FSETP.GT.AND P1, PT, |R23|, 0.56000000238418579102, PT ;  /* 0x3f0f5c291700780b */ /* 0x000fc80003f24200 */
[----:B------:R-:W1:Y:S01]  /*0370*/  MUFU.RSQ R27, R26 ;  /* 0x0000001a001b7308 */ /* 0x000e620000001400 */
[----:B0-----:R-:W-:Y:S01]  /*0380*/  FMUL R25, R19, R24 ;  /* 0x0000001813197220 */ /* 0x001fe20000400000 */
[----:B------:R-:W-:-:S04]  /*0390*/  FMUL R24, R24, -0.5 ;  /* 0xbf00000018187820 */ /* 0x000fc80000400000 */
[----:B------:R-:W-:Y:S01]  /*03a0*/  FFMA R24, R25, R24, 0.5 ;  /* 0x3f00000019187423 */ /* 0x000fe20000000018 */
[----:B-1----:R-:W-:Y:S01]  /*03b0*/  FMUL R28, R26, R27 ;  /* 0x0000001b1a1c7220 */ /* 0x002fe20000400000 */
[----:B------:R-:W-:Y:S02]  /*03c0*/  FMUL R27, R27, -0.5 ;  /* 0xbf0000001b1b7820 */ /* 0x000fe40000400000 */
[----:B------:R-:W-:Y:S01]  /*03d0*/  FFMA R24, R25, R24, R25 ;  /* 0x0000001819187223 */ /* 0x000fe20000000019 */
[----:B------:R-:W-:Y:S02]  /*03e0*/  HFMA2 R26, -RZ, RZ, 1.265625, -5052 ;  /* 0x3d10ecefff1a7431 */ /* 0x000fe400000001ff */
[----:B------:R-:W-:Y:S02]  /*03f0*/  FFMA R27, R28, R27, 0.5 ;  /* 0x3f0000001c1b7423 */ /* 0x000fe4000000001b */
[----:B------:R-:W-:Y:S02]  /*0400*/  FSEL R19, R24, RZ, P2 ;  /* 0x000000ff18137208 */ /* 0x000fe40001000000 */
[----:B------:R-:W-:Y:S01]  /*0410*/  FFMA R27, R28, R27, R28 ;  /* 0x0000001b1c1b7223 */ /* 0x000fe2000000001c */
[----:B------:R-:W-:-:S02]  /*0420*/  FSETP.GT.AND P2, PT, R20, 0.56000000238418579102, PT ;  /* 0x3f0f5c291400780b */ /* 0x000fc40003f44000 */
[----:B------:R-:W-:Y:S02]  /*0430*/  FSEL R19, R19, |R20|, P0 ;  /* 0x4000001413137208 */ /* 0x000fe40000000000 */
[----:B------:R-:W-:Y:S02]  /*0440*/  FSEL R22, R27, RZ, P3 ;  /* 0x000000ff1b167208 */ /* 0x000fe40001800000 */
[----:B------:R-:W-:Y:S02]  /*0450*/  LOP3.LUT R19, R19, 0x80000000, R20, 0xb8, !PT ;  /* 0x8000000013137812 */ /* 0x000fe400078eb814 */
[----:B------:R-:W-:Y:S02]  /*0460*/  FSEL R22, R22, |R23|, P1 ;  /* 0x4000001716167208 */ /* 0x000fe40000800000 */
[----:B------:R-:W-:Y:S01]  /*0470*/  FSETP.GT.AND P3, PT, R23, 0.56000000238418579102, PT ;  /* 0x3f0f5c291700780b */ /* 0x000fe20003f64000 */
[----:B------:R-:W-:Y:S01]  /*0480*/  FMUL R21, R19, R19 ;  /* 0x0000001313157220 */ /* 0x000fe20000400000 */
[----:B------:R-:W-:-:S02]  /*0490*/  LOP3.LUT R24, R22, 0x80000000, R23, 0xb8, !PT ;  /* 0x8000000016187812 */ /* 0x000fc400078eb817 */
[----:B------:R-:W-:Y:S01]  /*04a0*/  MOV R23, 0x3fd774eb ;  /* 0x3fd774eb00177802 */ /* 0x000fe20000000f00 */
[C---:B------:R-:W-:Y:S02]  /*04b0*/  FFMA R22, R21.reuse, R26, 0.016980519518256187439 ;  /* 0x3c8b1abb15167423 */ /* 0x040fe4000000001a */
[----:B------:R-:W-:Y:S02]  /*04c0*/  FMUL R25, R24, R24 ;  /* 0x0000001818197220 */ /* 0x000fe40000400000 */
[----:B------:R-:W-:Y:S02]  /*04d0*/  FFMA R22, R21, R22, 0.030762933194637298584 ;  /* 0x3cfc028c15167423 */ /* 0x000fe40000000016 */
[----:B------:R-:W-:Y:S02]  /*04e0*/  FFMA R26, R25, R26, 0.016980519518256187439 ;  /* 0x3c8b1abb191a7423 */ /* 0x000fe4000000001a */
[----:B------:R-:W-:Y:S02]  /*04f0*/  FFMA R22, R21, R22, 0.044709417968988418579 ;  /* 0x3d37213915167423 */ /* 0x000fe40000000016 */
[----:B------:R-:W-:-:S02]  /*0500*/  FFMA R26, R25, R26, 0.030762933194637298584 ;  /* 0x3cfc028c191a7423 */ /* 0x000fc4000000001a */
[----:B------:R-:W-:Y:S02]  /*0510*/  FFMA R22, R21, R22, 0.074989043176174163818 ;  /* 0x3d9993db15167423 */ /* 0x000fe40000000016 */
[----:B------:R-:W-:Y:S02]  /*0520*/  FFMA R26, R25, R26, 0.044709417968988418579 ;  /* 0x3d372139191a7423 */ /* 0x000fe4000000001a */
[----:B------:R-:W-:Y:S02]  /*0530*/  FFMA R22, R21, R22, 0.16666707396507263184 ;  /* 0x3e2aaac615167423 */ /* 0x000fe40000000016 */
[----:B------:R-:W-:Y:S02]  /*0540*/  FFMA R26, R25, R26, 0.074989043176174163818 ;  /* 0x3d9993db191a7423 */ /* 0x000fe4000000001a */
[----:B------:R-:W-:Y:S02]  /*0550*/  FMUL R22, R21, R22 ;  /* 0x0000001615167220 */ /* 0x000fe40000400000 */
[----:B------:R-:W-:-:S02]  /*0560*/  FFMA R26, R25, R26, 0.16666707396507263184 ;  /* 0x3e2aaac6191a7423 */ /* 0x000fc4000000001a */
[----:B------:R-:W-:Y:S02]  /*0570*/  FFMA R19, R19, R22, R19 ;  /* 0x0000001613137223 */ /* 0x000fe40000000013 */
[----:B------:R-:W-:-:S03]  /*0580*/  FMUL R25, R25, R26 ;  /* 0x0000001a19197220 */ /* 0x000fc60000400000 */
[----:B------:R-:W-:Y:S01]  /*0590*/  FSEL R20, R19, -R19, P0 ;  /* 0x8000001313147208 */ /* 0x000fe20000000000 */
[----:B------:R-:W-:-:S04]  /*05a0*/  FFMA R25, R24, R25, R24 ;  /* 0x0000001918197223 */ /* 0x000fc80000000018 */
[----:B------:R-:W-:Y:S01]  /*05b0*/  @!P2 FFMA R19, R23, 0.93318945169448852539, R20 ;  /* 0x3f6ee5811713a823 */ /* 0x000fe20000000014 */
[----:B------:R-:W-:-:S03]  /*05c0*/  FSEL R21, R25, -R25, P1 ;  /* 0x8000001919157208 */ /* 0x000fc60000800000 */
[----:B------:R-:W-:Y:S02]  /*05d0*/  @P0 FADD R19, R19, R19 ;  /* 0x0000001313130221 */ /* 0x000fe40000000000 */
[----:B------:R-:W-:-:S03]  /*05e0*/  @!P3 FFMA R25, R23, 0.93318945169448852539, R21 ;  /* 0x3f6ee5811719b823 */ /* 0x000fc60000000015 */
[----:B------:R1:W-:Y:S01]  /*05f0*/  STS [R18+-0x4], R19 ;  /* 0xfffffc1312007388 */ /* 0x0003e20000000800 */
[----:B------:R-:W-:-:S05]  /*0600*/  @P1 FADD R25, R25, R25 ;  /* 0x0000001919191221 */ /* 0x000fca0000000000 */
[----:B------:R1:W-:Y:S02]  /*0610*/  STS [R18], R25 ;  /* 0x0000001912007388 */ /* 0x0003e40000000800 */
.L_x_2:
[----:B------:R-:W-:Y:S05]  /*0620*/  BSYNC.RECONVERGENT B0 ;  /* 0x0000000000007941 */ /* 0x000fea0003800200 */
.L_x_1:
[----:B-1----:R-:W-:Y:S01]  /*0630*/  IADD3 R18, PT, PT, R18, 0x8, RZ ;  /* 0x0000000812127810 */ /* 0x002fe20007ffe0ff */
[----:B------:R-:W-:Y:S01]  /*0640*/  VIADD R17, R17, 0x2 ;  /* 0x0000000211117836 */ /* 0x000fe20000000000 */
[----:B------:R-:W-:Y:S01]  /*0650*/  IADD3 R16, PT, PT, R16, 0x1, RZ ;  /* 0x0000000110107810 */ /* 0x000fe20007ffe0ff */
[----:B------:R-:W-:Y:S06]  /*0660*/  BRA.U UP0, `(.L_x_3) ;  /* 0xfffffff900d87547 */ /* 0x000fec000b83ffff */
[----:B------:R-:W-:Y:S01]  /*0670*/  ISETP.GT.U32.AND P0, PT, R8, 0x7, PT ;  /* 0x000000070800780c */ /* 0x000fe20003f04070 */
[----:B------:R-:W-:-:S12]  /*0680*/  BSSY.RECONVERGENT B0, `(.L_x_4) ;  /* 0x0000007000007945 */ /* 0x000fd80003800200 */
[----:B------:R-:W-:Y:S05]  /*0690*/  @P0 BRA `(.L_x_5) ;  /* 0x0000000000140947 */ /* 0x000fea0003800000 */
[----:B0-----:R-:W0:Y:S01]  /*06a0*/  LDC.64 R2, c[0x0][0x390] ;  /* 0x0000e400ff027b82 */ /* 0x001e220000000a00 */
[----:B------:R-:W-:-:S05]  /*06b0*/  IADD3 R15, PT, PT, R12, R9, RZ ;  /* 0x000000090c0f7210 */ /* 0x000fca0007ffe0ff */
[----:B0-----:R-:W-:-:S06]  /*06c0*/  IMAD.WIDE.U32 R2, R15, 0x4, R2 ;  /* 0x000000040f027825 */ /* 0x001fcc00078e0002 */
[----:B------:R-:W2:Y:S04]  /*06d0*/  LDG.E.CONSTANT R3, desc[UR8][R2.64] ;  /* 0x0000000802037981 */ /* 0x000ea8000c1e9900 */
[----:B--2---:R1:W-:Y:S02]  /*06e0*/  STS [R6+UR4], R3 ;  /* 0x0000000306007988 */ /* 0x0043e40008000804 */
.L_x_5:
[----:B------:R-:W-:Y:S05]  /*06f0*/  BSYNC.RECONVERGENT B0 ;  /* 0x0000000000007941 */ /* 0x000fea0003800200 */
.L_x_4:
[----:B------:R-:W-:Y:S01]  /*0700*/  BAR.SYNC.DEFER_BLOCKING 0x0 ;  /* 0x0000000000007b1d */ /* 0x000fe20000010000 */
[----:B------:R-:W-:-:S04]  /*0710*/  IADD3 R9, PT, PT, R9, 0x1, RZ ;  /* 0x0000000109097810 */ /* 0x000fc80007ffe0ff */
[----:B------:R-:W-:Y:S01]  /*0720*/  ISETP.NE.AND P0, PT, R9, 0x5, PT ;  /* 0x000000050900780c */ /* 0x000fe20003f05270 */
[----:B0-----:R-:W-:Y:S04]  /*0730*/  LDS R2, [R14] ;  /* 0x000000000e027984 */ /* 0x001fe80000000800 */
[----:B------:R-:W0:Y:S04]  /*0740*/  LDS.64 R16, [R11+UR4] ;  /* 0x000000040b107984 */ /* 0x000e280008000a00 */
[----:B-1----:R-:W1:Y:S01]  /*0750*/  LDS R3, [R14+0x10] ;  /* 0x000010000e037984 */ /* 0x002e620000000800 */
[----:B0-----:R-:W-:Y:S01]  /*0760*/  FFMA R5, R2, R16, R5 ;  /* 0x0000001002057223 */ /* 0x001fe20000000005 */
[----:B-1----:R-:W-:-:S02]  /*0770*/  FFMA R0, R3, R17, R0 ;  /* 0x0000001103007223 */ /* 0x002fc40000000000 */
[----:B------:R-:W-:Y:S05]  /*0780*/  @P0 BRA `(.L_x_6) ;  /* 0xfffffff800740947 */ /* 0x000fea000383ffff */
[----:B------:R-:W0:Y:S01]  /*0790*/  LDC.64 R2, c[0x0][0x380] ;  /* 0x0000e000ff027b82 */ /* 0x000e220000000a00 */
[----:B------:R-:W-:Y:S02]  /*07a0*/  LEA R7, R4, R7, 0x2 ;  /* 0x0000000704077211 */ /* 0x000fe400078e10ff */
[----:B------:R-:W-:-:S04]  /*07b0*/  LOP3.LUT R6, R6, 0x30, RZ, 0xc0, !PT ;  /* 0x0000003006067812 */ /* 0x000fc800078ec0ff */
[----:B------:R-:W-:-:S05]  /*07c0*/  IADD3 R7, PT, PT, R6, R7, RZ ;  /* 0x0000000706077210 */ /* 0x000fca0007ffe0ff */
[----:B0-----:R-:W-:-:S05]  /*07d0*/  IMAD.WIDE.U32 R2, R7, 0x4, R2 ;  /* 0x0000000407027825 */ /* 0x001fca00078e0002 */
[----:B------:R-:W-:Y:S04]  /*07e0*/  STG.E desc[UR8][R2.64], R5 ;  /* 0x0000000502007986 */ /* 0x000fe8000c101908 */
[----:B------:R-:W-:Y:S01]  /*07f0*/  STG.E desc[UR8][R2.64+0x20], R0 ;  /* 0x0000200002007986 */ /* 0x000fe2000c101908 */
[----:B------:R-:W-:Y:S05]  /*0800*/  EXIT ;  /* 0x000000000000794d */ /* 0x000fea0003800000 */
.L_x_7:
        /* <DEDUP_REMOVED lines=15> */
.L_x_9:


//--------------------- .nv.shared.reserved.0     --------------------------
	.section	.nv.shared.reserved.0,"aw",@nobits
	.weak		__nv_reservedSMEM_offset_0_alias
	.size		__nv_reservedSMEM_offset_0_alias, 0, 64
	.other		__nv_reservedSMEM_offset_0_alias,@"STO_CUDA_RESERVED_SHARED STV_DEFAULT"
__nv_reservedSMEM_offset_0_alias:
	.zero		0
	.zero		64


//--------------------- .nv.shared.default_function_kernel_1 --------------------------
	.section	.nv.shared.default_function_kernel_1,"aw",@nobits
	.sectionflags	@""
	.align	4
.nv.shared.default_function_kernel_1:
	.zero		1184


//--------------------- .nv.constant0.default_function_kernel --------------------------
	.section	.nv.constant0.default_function_kernel,"a",@progbits
	.sectionflags	@""
	.align	4
.nv.constant0.default_function_kernel:
	.zero		912


//--------------------- .nv.constant0.default_function_kernel_1 --------------------------
	.section	.nv.constant0.default_function_kernel_1,"a",@progbits
	.sectionflags	@""
	.align	4
.nv.constant0.default_function_kernel_1:
	.zero		920


//--------------------- SYMBOLS --------------------------

	.type		.nv.reservedSmem.offset0,@object
	.size		.nv.reservedSmem.offset0,0x4
	.type		.nv.reservedSmem.cap,@object
	.size		.nv.reservedSmem.cap,0x4
